//
// Generated by NVIDIA NVVM Compiler
//
// Compiler Build ID: CL-36424714
// Cuda compilation tools, release 13.0, V13.0.88
// Based on NVVM 20.0.0
//

.version 9.0
.target sm_100
.address_size 64

	// .globl	_Z6arrAddPiS_S_i

.visible .entry _Z6arrAddPiS_S_i(
	.param .u64 .ptr .align 1 _Z6arrAddPiS_S_i_param_0,
	.param .u64 .ptr .align 1 _Z6arrAddPiS_S_i_param_1,
	.param .u64 .ptr .align 1 _Z6arrAddPiS_S_i_param_2,
	.param .u32 _Z6arrAddPiS_S_i_param_3
)
{
	.reg .b32 	%r<8>;
	.reg .b64 	%rd<11>;

	ld.param.u64 	%rd1, [_Z6arrAddPiS_S_i_param_0];
	ld.param.u64 	%rd2, [_Z6arrAddPiS_S_i_param_1];
	ld.param.u64 	%rd3, [_Z6arrAddPiS_S_i_param_2];
	cvta.to.global.u64 	%rd4, %rd3;
	cvta.to.global.u64 	%rd5, %rd2;
	cvta.to.global.u64 	%rd6, %rd1;
	mov.u32 	%r1, %ctaid.x;
	mov.u32 	%r2, %ntid.x;
	mov.u32 	%r3, %tid.x;
	mad.lo.s32 	%r4, %r1, %r2, %r3;
	mul.wide.s32 	%rd7, %r4, 4;
	add.s64 	%rd8, %rd6, %rd7;
	ld.global.u32 	%r5, [%rd8];
	add.s64 	%rd9, %rd5, %rd7;
	ld.global.u32 	%r6, [%rd9];
	add.s32 	%r7, %r6, %r5;
	add.s64 	%rd10, %rd4, %rd7;
	st.global.u32 	[%rd10], %r7;
	ret;

}


// ===== COMPILED SASS (sm_100) =====

	.target	sm_100

	.elftype	@"ET_EXEC"


//--------------------- .note.nv.tkinfo           --------------------------
	.section	.note.nv.tkinfo,"",@"SHT_NOTE"
	.sectionflags	@"SHF_NOTE_NV_TKINFO"
	.tkinfo
        /*0018*/ 	.word	0x00000002
        /*0030*/ 	.string	""
        /*0030*/ 	.string	"ptxas"
        /*0030*/ 	.string	"Cuda compilation tools, release 13.0, V13.0.88"
        /*0030*/ 	.string	"Build cuda_13.0.r13.0/compiler.36424714_0"
        /*0030*/ 	.string	"-arch sm_100 -m 64 "



//--------------------- .note.nv.cuinfo           --------------------------
	.section	.note.nv.cuinfo,"",@"SHT_NOTE"
	.sectionflags	@"SHF_NOTE_NV_CUINFO"
        /*0018*/ 	.short	0x0002
        /*001a*/ 	.short	0x0064
        /*001c*/ 	.short	0x0082
	.zero		2


//--------------------- .nv.info                  --------------------------
	.section	.nv.info,"",@"SHT_CUDA_INFO"
	.align	4


	//----- nvinfo : EIATTR_REGCOUNT
	.align		4
        /*0000*/ 	.byte	0x04, 0x2f
        /*0002*/ 	.short	(.L_1 - .L_0)
	.align		4
.L_0:
        /*0004*/ 	.word	index@(_Z6arrAddPiS_S_i)
        /*0008*/ 	.word	0x0000000c


	//----- nvinfo : EIATTR_FRAME_SIZE
	.align		4
.L_1:
        /*000c*/ 	.byte	0x04, 0x11
        /*000e*/ 	.short	(.L_3 - .L_2)
	.align		4
.L_2:
        /*0010*/ 	.word	index@(_Z6arrAddPiS_S_i)
        /*0014*/ 	.word	0x00000000


	//----- nvinfo : EIATTR_MIN_STACK_SIZE
	.align		4
.L_3:
        /*0018*/ 	.byte	0x04, 0x12
        /*001a*/ 	.short	(.L_5 - .L_4)
	.align		4
.L_4:
        /*001c*/ 	.word	index@(_Z6arrAddPiS_S_i)
        /*0020*/ 	.word	0x00000000
.L_5:


//--------------------- .nv.compat                --------------------------
	.section	.nv.compat,"",@"SHT_CUDA_COMPAT_INFO"
	.align	4
        /*0000*/ 	.byte	0x02, 0x09, 0x00, 0x00, 0x02, 0x02, 0x01, 0x00, 0x02, 0x05, 0x05, 0x00, 0x03, 0x07, 0x01, 0x01
        /*0010*/ 	.byte	0x02, 0x03, 0x00, 0x00, 0x02, 0x06, 0x01, 0x00, 0x04, 0x0b, 0x08, 0x00, 0x09, 0x00, 0x00, 0x00
        /*0020*/ 	.byte	0x00, 0x00, 0x00, 0x00


//--------------------- .nv.info._Z6arrAddPiS_S_i --------------------------
	.section	.nv.info._Z6arrAddPiS_S_i,"",@"SHT_CUDA_INFO"
	.sectionflags	@""
	.align	4


	//----- nvinfo : EIATTR_CUDA_API_VERSION
	.align		4
        /*0000*/ 	.byte	0x04, 0x37
        /*0002*/ 	.short	(.L_7 - .L_6)
.L_6:
        /*0004*/ 	.word	0x00000082


	//----- nvinfo : EIATTR_KPARAM_INFO
	.align		4
.L_7:
        /*0008*/ 	.byte	0x04, 0x17
        /*000a*/ 	.short	(.L_9 - .L_8)
.L_8:
        /*000c*/ 	.word	0x00000000
        /*0010*/ 	.short	0x0003
        /*0012*/ 	.short	0x0018
        /*0014*/ 	.byte	0x00, 0xf0, 0x11, 0x00


	//----- nvinfo : EIATTR_KPARAM_INFO
	.align		4
.L_9:
        /*0018*/ 	.byte	0x04, 0x17
        /*001a*/ 	.short	(.L_11 - .L_10)
.L_10:
        /*001c*/ 	.word	0x00000000
        /*0020*/ 	.short	0x0002
        /*0022*/ 	.short	0x0010
        /*0024*/ 	.byte	0x00, 0xf5, 0x21, 0x00


	//----- nvinfo : EIATTR_KPARAM_INFO
	.align		4
.L_11:
        /*0028*/ 	.byte	0x04, 0x17
        /*002a*/ 	.short	(.L_13 - .L_12)
.L_12:
        /*002c*/ 	.word	0x00000000
        /*0030*/ 	.short	0x0001
        /*0032*/ 	.short	0x0008
        /*0034*/ 	.byte	0x00, 0xf5, 0x21, 0x00


	//----- nvinfo : EIATTR_KPARAM_INFO
	.align		4
.L_13:
        /*0038*/ 	.byte	0x04, 0x17
        /*003a*/ 	.short	(.L_15 - .L_14)
.L_14:
        /*003c*/ 	.word	0x00000000
        /*0040*/ 	.short	0x0000
        /*0042*/ 	.short	0x0000
        /*0044*/ 	.byte	0x00, 0xf5, 0x21, 0x00


	//----- nvinfo : EIATTR_SPARSE_MMA_MASK
	.align		4
.L_15:
        /*0048*/ 	.byte	0x03, 0x50
        /*004a*/ 	.short	0x0000


	//----- nvinfo : EIATTR_MAXREG_COUNT
	.align		4
        /*004c*/ 	.byte	0x03, 0x1b
        /*004e*/ 	.short	0x00ff


	//----- nvinfo : EIATTR_MERCURY_ISA_VERSION
	.align		4
        /*0050*/ 	.byte	0x03, 0x5f
        /*0052*/ 	.short	0x0101


	//----- nvinfo : EIATTR_VRC_CTA_INIT_COUNT
	.align		4
        /*0054*/ 	.byte	0x02, 0x4a
	.zero		1
	.zero		1


	//----- nvinfo : EIATTR_EXIT_INSTR_OFFSETS
	.align		4
        /*0058*/ 	.byte	0x04, 0x1c
        /*005a*/ 	.short	(.L_17 - .L_16)


	//   ....[0]....
.L_16:
        /*005c*/ 	.word	0x00000100


	//----- nvinfo : EIATTR_CBANK_PARAM_SIZE
	.align		4
.L_17:
        /*0060*/ 	.byte	0x03, 0x19
        /*0062*/ 	.short	0x001c


	//----- nvinfo : EIATTR_PARAM_CBANK
	.align		4
        /*0064*/ 	.byte	0x04, 0x0a
        /*0066*/ 	.short	(.L_19 - .L_18)
	.align		4
.L_18:
        /*0068*/ 	.word	index@(.nv.constant0._Z6arrAddPiS_S_i)
        /*006c*/ 	.short	0x0380
        /*006e*/ 	.short	0x001c


	//----- nvinfo : EIATTR_SW_WAR
	.align		4
.L_19:
        /*0070*/ 	.byte	0x04, 0x36
        /*0072*/ 	.short	(.L_21 - .L_20)
.L_20:
        /*0074*/ 	.word	0x00000008
.L_21:


//--------------------- .nv.callgraph             --------------------------
	.section	.nv.callgraph,"",@"SHT_CUDA_CALLGRAPH"
	.align	4
	.sectionentsize	8
	.align		4
        /*0000*/ 	.word	0x00000000
	.align		4
        /*0004*/ 	.word	0xffffffff
	.align		4
        /*0008*/ 	.word	0x00000000
	.align		4
        /*000c*/ 	.word	0xfffffffe
	.align		4
        /*0010*/ 	.word	0x00000000
	.align		4
        /*0014*/ 	.word	0xfffffffd
	.align		4
        /*0018*/ 	.word	0x00000000
	.align		4
        /*001c*/ 	.word	0xfffffffc


//--------------------- .text._Z6arrAddPiS_S_i    --------------------------
	.section	.text._Z6arrAddPiS_S_i,"ax",@progbits
	.align	128
        .global         _Z6arrAddPiS_S_i
        .type           _Z6arrAddPiS_S_i,@function
        .size           _Z6arrAddPiS_S_i,(.L_x_1 - _Z6arrAddPiS_S_i)
        .other          _Z6arrAddPiS_S_i,@"STO_CUDA_ENTRY STV_DEFAULT"
_Z6arrAddPiS_S_i:
.text._Z6arrAddPiS_S_i:
[----:B------:R-:W-:Y:S01]  /*0000*/  LDC R1, c[0x0][0x37c] ;  /* 0x0000df00ff017b82 */ /* 0x000fe20000000800 */
[----:B------:R-:W0:Y:S07]  /*0010*/  S2R R0, SR_TID.X ;  /* 0x0000000000007919 */ /* 0x000e2e0000002100 */
[----:B------:R-:W0:Y:S01]  /*0020*/  S2UR UR6, SR_CTAID.X ;  /* 0x00000000000679c3 */ /* 0x000e220000002500 */
[----:B------:R-:W1:Y:S07]  /*0030*/  LDCU.64 UR4, c[0x0][0x358] ;  /* 0x00006b00ff0477ac */ /* 0x000e6e0008000a00 */
[----:B------:R-:W0:Y:S08]  /*0040*/  LDC R9, c[0x0][0x360] ;  /* 0x0000d800ff097b82 */ /* 0x000e300000000800 */
[----:B------:R-:W2:Y:S08]  /*0050*/  LDC.64 R2, c[0x0][0x380] ;  /* 0x0000e000ff027b82 */ /* 0x000eb00000000a00 */
[----:B------:R-:W3:Y:S01]  /*0060*/  LDC.64 R4, c[0x0][0x388] ;  /* 0x0000e200ff047b82 */ /* 0x000ee20000000a00 */
[----:B0-----:R-:W-:-:S07]  /*0070*/  IMAD R9, R9, UR6, R0 ;  /* 0x0000000609097c24 */ /* 0x001fce000f8e0200 */
[----:B------:R-:W0:Y:S01]  /*0080*/  LDC.64 R6, c[0x0][0x390] ;  /* 0x0000e400ff067b82 */ /* 0x000e220000000a00 */
[----:B--2---:R-:W-:-:S06]  /*0090*/  IMAD.WIDE R2, R9, 0x4, R2 ;  /* 0x0000000409027825 */ /* 0x004fcc00078e0202 */
[----:B-1----:R-:W2:Y:S01]  /*00a0*/  LDG.E R2, desc[UR4][R2.64] ;  /* 0x0000000402027981 */ /* 0x002ea2000c1e1900 */
[----:B---3--:R-:W-:-:S06]  /*00b0*/  IMAD.WIDE R4, R9, 0x4, R4 ;  /* 0x0000000409047825 */ /* 0x008fcc00078e0204 */
[----:B------:R-:W2:Y:S01]  /*00c0*/  LDG.E R5, desc[UR4][R4.64] ;  /* 0x0000000404057981 */ /* 0x000ea2000c1e1900 */
[----:B0-----:R-:W-:Y:S01]  /*00d0*/  IMAD.WIDE R6, R9, 0x4, R6 ;  /* 0x0000000409067825 */ /* 0x001fe200078e0206 */
[----:B--2---:R-:W-:-:S05]  /*00e0*/  IADD3 R9, PT, PT, R2, R5, RZ ;  /* 0x0000000502097210 */ /* 0x004fca0007ffe0ff */
[----:B------:R-:W-:Y:S01]  /*00f0*/  STG.E desc[UR4][R6.64], R9 ;  /* 0x0000000906007986 */ /* 0x000fe2000c101904 */
[----:B------:R-:W-:Y:S05]  /*0100*/  EXIT ;  /* 0x000000000000794d */ /* 0x000fea0003800000 */
.L_x_0:
[----:B------:R-:W-:-:S00]  /*0110*/  BRA `(.L_x_0) ;  /* 0xfffffffc00fc7947 */ /* 0x000fc0000383ffff */
[----:B------:R-:W-:-:S00]  /*0120*/  NOP ;  /* 0x0000000000007918 */ /* 0x000fc00000000000 */
        /* <DEDUP_REMOVED lines=13> */
.L_x_1:


//--------------------- .nv.shared.reserved.0     --------------------------
	.section	.nv.shared.reserved.0,"aw",@nobits
	.weak		__nv_reservedSMEM_offset_0_alias
	.size		__nv_reservedSMEM_offset_0_alias, 0, 64
	.other		__nv_reservedSMEM_offset_0_alias,@"STO_CUDA_RESERVED_SHARED STV_DEFAULT"
__nv_reservedSMEM_offset_0_alias:
	.zero		0
	.zero		64


//--------------------- .nv.constant0._Z6arrAddPiS_S_i --------------------------
	.section	.nv.constant0._Z6arrAddPiS_S_i,"a",@progbits
	.sectionflags	@""
	.align	4
.nv.constant0._Z6arrAddPiS_S_i:
	.zero		924


//--------------------- SYMBOLS --------------------------

	.type		.nv.reservedSmem.offset0,@object
	.size		.nv.reservedSmem.offset0,0x4
